	.headerflags	@"EF_CUDA_TEXMODE_UNIFIED EF_CUDA_64BIT_ADDRESS EF_CUDA_ACCELERATORS EF_CUDA_SM90 EF_CUDA_VIRTUAL_SM(EF_CUDA_SM90)"
	.elftype	@"ET_EXEC"


//--------------------- .nv.info                  --------------------------
	.section	.nv.info,"",@"SHT_CUDA_INFO"
	.align	4


	//----- nvinfo : EIATTR_REGCOUNT
	.align		4
        /*0000*/ 	.byte	0x04, 0x2f
        /*0002*/ 	.short	(.L_2 - .L_1)
	.align		4
.L_1:
        /*0004*/ 	.word	index@(triton_poi_fused_native_group_norm_relu_28)
        /*0008*/ 	.word	0x00000022


	//----- nvinfo : EIATTR_MIN_STACK_SIZE
	.align		4
.L_2:
        /*000c*/ 	.byte	0x04, 0x12
        /*000e*/ 	.short	(.L_4 - .L_3)
	.align		4
.L_3:
        /*0010*/ 	.word	index@(triton_poi_fused_native_group_norm_relu_28)
        /*0014*/ 	.word	0x00000000


	//----- nvinfo : EIATTR_FRAME_SIZE
	.align		4
.L_4:
        /*0018*/ 	.byte	0x04, 0x11
        /*001a*/ 	.short	(.L_6 - .L_5)
	.align		4
.L_5:
        /*001c*/ 	.word	index@(triton_poi_fused_native_group_norm_relu_28)
        /*0020*/ 	.word	0x00000000


	//----- nvinfo : EIATTR_MIN_STACK_SIZE
	.align		4
.L_6:
        /*0024*/ 	.byte	0x04, 0x12
        /*0026*/ 	.short	(.L_8 - .L_7)
	.align		4
.L_7:
        /*0028*/ 	.word	index@(triton_poi_fused_native_group_norm_relu_28)
        /*002c*/ 	.word	0x00000000
.L_8:


//--------------------- .nv.info.triton_poi_fused_native_group_norm_relu_28 --------------------------
	.section	.nv.info.triton_poi_fused_native_group_norm_relu_28,"",@"SHT_CUDA_INFO"
	.sectionflags	@""
	.align	4


	//----- nvinfo : EIATTR_CUDA_API_VERSION
	.align		4
        /*0000*/ 	.byte	0x04, 0x37
        /*0002*/ 	.short	(.L_10 - .L_9)
.L_9:
        /*0004*/ 	.word	0x0000007c


	//----- nvinfo : EIATTR_KPARAM_INFO
	.align		4
.L_10:
        /*0008*/ 	.byte	0x04, 0x17
        /*000a*/ 	.short	(.L_12 - .L_11)
.L_11:
        /*000c*/ 	.word	0x00000000
        /*0010*/ 	.short	0x0006
        /*0012*/ 	.short	0x0030
        /*0014*/ 	.byte	0x00, 0xf0, 0x11, 0x00


	//----- nvinfo : EIATTR_KPARAM_INFO
	.align		4
.L_12:
        /*0018*/ 	.byte	0x04, 0x17
        /*001a*/ 	.short	(.L_14 - .L_13)
.L_13:
        /*001c*/ 	.word	0x00000000
        /*0020*/ 	.short	0x0005
        /*0022*/ 	.short	0x0028
        /*0024*/ 	.byte	0x00, 0xf4, 0x21, 0x00


	//----- nvinfo : EIATTR_KPARAM_INFO
	.align		4
.L_14:
        /*0028*/ 	.byte	0x04, 0x17
        /*002a*/ 	.short	(.L_16 - .L_15)
.L_15:
        /*002c*/ 	.word	0x00000000
        /*0030*/ 	.short	0x0004
        /*0032*/ 	.short	0x0020
        /*0034*/ 	.byte	0x00, 0xf4, 0x21, 0x00


	//----- nvinfo : EIATTR_KPARAM_INFO
	.align		4
.L_16:
        /*0038*/ 	.byte	0x04, 0x17
        /*003a*/ 	.short	(.L_18 - .L_17)
.L_17:
        /*003c*/ 	.word	0x00000000
        /*0040*/ 	.short	0x0003
        /*0042*/ 	.short	0x0018
        /*0044*/ 	.byte	0x00, 0xf4, 0x21, 0x00


	//----- nvinfo : EIATTR_KPARAM_INFO
	.align		4
.L_18:
        /*0048*/ 	.byte	0x04, 0x17
        /*004a*/ 	.short	(.L_20 - .L_19)
.L_19:
        /*004c*/ 	.word	0x00000000
        /*0050*/ 	.short	0x0002
        /*0052*/ 	.short	0x0010
        /*0054*/ 	.byte	0x00, 0xf4, 0x21, 0x00


	//----- nvinfo : EIATTR_KPARAM_INFO
	.align		4
.L_20:
        /*0058*/ 	.byte	0x04, 0x17
        /*005a*/ 	.short	(.L_22 - .L_21)
.L_21:
        /*005c*/ 	.word	0x00000000
        /*0060*/ 	.short	0x0001
        /*0062*/ 	.short	0x0008
        /*0064*/ 	.byte	0x00, 0xf4, 0x21, 0x00


	//----- nvinfo : EIATTR_KPARAM_INFO
	.align		4
.L_22:
        /*0068*/ 	.byte	0x04, 0x17
        /*006a*/ 	.short	(.L_24 - .L_23)
.L_23:
        /*006c*/ 	.word	0x00000000
        /*0070*/ 	.short	0x0000
        /*0072*/ 	.short	0x0000
        /*0074*/ 	.byte	0x00, 0xf4, 0x21, 0x00


	//----- nvinfo : EIATTR_SPARSE_MMA_MASK
	.align		4
.L_24:
        /*0078*/ 	.byte	0x03, 0x50
        /*007a*/ 	.short	0x0000


	//----- nvinfo : EIATTR_MAXREG_COUNT
	.align		4
        /*007c*/ 	.byte	0x03, 0x1b
        /*007e*/ 	.short	0x00ff


	//----- nvinfo : EIATTR_EXIT_INSTR_OFFSETS
	.align		4
        /*0080*/ 	.byte	0x04, 0x1c
        /*0082*/ 	.short	(.L_26 - .L_25)


	//   ....[0]....
.L_25:
        /*0084*/ 	.word	0x000006e0


	//----- nvinfo : EIATTR_REQNTID
	.align		4
.L_26:
        /*0088*/ 	.byte	0x04, 0x10
        /*008a*/ 	.short	(.L_28 - .L_27)
.L_27:
        /*008c*/ 	.word	0x00000080
        /*0090*/ 	.word	0x00000001
        /*0094*/ 	.word	0x00000001


	//----- nvinfo : EIATTR_CBANK_PARAM_SIZE
	.align		4
.L_28:
        /*0098*/ 	.byte	0x03, 0x19
        /*009a*/ 	.short	0x0034


	//----- nvinfo : EIATTR_PARAM_CBANK
	.align		4
        /*009c*/ 	.byte	0x04, 0x0a
        /*009e*/ 	.short	(.L_30 - .L_29)
	.align		4
.L_29:
        /*00a0*/ 	.word	index@(.nv.constant0.triton_poi_fused_native_group_norm_relu_28)
        /*00a4*/ 	.short	0x0210
        /*00a6*/ 	.short	0x0034


	//----- nvinfo : EIATTR_SW_WAR
	.align		4
.L_30:
        /*00a8*/ 	.byte	0x04, 0x36
        /*00aa*/ 	.short	(.L_32 - .L_31)
.L_31:
        /*00ac*/ 	.word	0x00000008
.L_32:


//--------------------- .nv.callgraph             --------------------------
	.section	.nv.callgraph,"",@"SHT_CUDA_CALLGRAPH"
	.align	4
	.sectionentsize	8
	.align		4
        /*0000*/ 	.word	0x00000000
	.align		4
        /*0004*/ 	.word	0xffffffff
	.align		4
        /*0008*/ 	.word	0x00000000
	.align		4
        /*000c*/ 	.word	0xfffffffe
	.align		4
        /*0010*/ 	.word	0x00000000
	.align		4
        /*0014*/ 	.word	0xfffffffd
	.align		4
        /*0018*/ 	.word	0x00000000
	.align		4
        /*001c*/ 	.word	0xfffffffc


//--------------------- .nv.constant4             --------------------------
	.section	.nv.constant4,"a",@progbits
	.align	8
	.align		8
.nv.constant4:
        /*0000*/ 	.dword	_$_str


//--------------------- .text.triton_poi_fused_native_group_norm_relu_28 --------------------------
	.section	.text.triton_poi_fused_native_group_norm_relu_28,"ax",@progbits
	.align	128
        .global         triton_poi_fused_native_group_norm_relu_28
        .type           triton_poi_fused_native_group_norm_relu_28,@function
        .size           triton_poi_fused_native_group_norm_relu_28,(.L_x_1 - triton_poi_fused_native_group_norm_relu_28)
        .other          triton_poi_fused_native_group_norm_relu_28,@"STO_CUDA_ENTRY STV_DEFAULT"
triton_poi_fused_native_group_norm_relu_28:
.text.triton_poi_fused_native_group_norm_relu_28:
[----:B------:R-:W-:Y:S01]  /*0000*/  LDC R1, c[0x0][0x28] ;  /* 0x00000a00ff017b82 */ /* 0x000fe20000000800 */
[----:B------:R-:W1:Y:S07]  /*0010*/  S2R R0, SR_TID.X ;  /* 0x0000000000007919 */ /* 0x000e6e0000002100 */
[----:B------:R-:W2:Y:S01]  /*0020*/  LDC.64 R22, c[0x0][0x220] ;  /* 0x00008800ff167b82 */ /* 0x000ea20000000a00 */
[----:B------:R-:W-:Y:S01]  /*0030*/  ULDC.64 UR4, c[0x0][0x208] ;  /* 0x0000820000047ab9 */ /* 0x000fe20000000a00 */
[----:B------:R-:W3:Y:S06]  /*0040*/  S2R R5, SR_CTAID.X ;  /* 0x0000000000057919 */ /* 0x000eec0000002500 */
[----:B------:R-:W4:Y:S08]  /*0050*/  LDC.64 R26, c[0x0][0x218] ;  /* 0x00008600ff1a7b82 */ /* 0x000f300000000a00 */
[----:B------:R-:W5:Y:S08]  /*0060*/  LDC.64 R16, c[0x0][0x210] ;  /* 0x00008400ff107b82 */ /* 0x000f700000000a00 */
[----:B------:R-:W2:Y:S01]  /*0070*/  LDC.64 R20, c[0x0][0x228] ;  /* 0x00008a00ff147b82 */ /* 0x000ea20000000a00 */
[----:B-1----:R-:W-:-:S07]  /*0080*/  IMAD.SHL.U32 R0, R0, 0x4, RZ ;  /* 0x0000000400007824 */ /* 0x002fce00078e00ff */
[----:B------:R-:W1:Y:S01]  /*0090*/  LDC.64 R24, c[0x0][0x230] ;  /* 0x00008c00ff187b82 */ /* 0x000e620000000a00 */
[----:B---3--:R-:W-:Y:S02]  /*00a0*/  SHF.R.S32.HI R3, RZ, 0x15, R5 ;  /* 0x00000015ff037819 */ /* 0x008fe40000011405 */
[----:B------:R-:W-:Y:S02]  /*00b0*/  LOP3.LUT R0, R0, 0x1fc, RZ, 0xc0, !PT ;  /* 0x000001fc00007812 */ /* 0x000fe400078ec0ff */
[----:B------:R-:W-:-:S03]  /*00c0*/  SGXT R3, R3, 0x1 ;  /* 0x000000010303781a */ /* 0x000fc60000000200 */
[----:B------:R-:W-:-:S05]  /*00d0*/  IMAD R30, R5, 0x400, R0 ;  /* 0x00000400051e7824 */ /* 0x000fca00078e0200 */
[----:B------:R-:W-:-:S04]  /*00e0*/  LEA.HI R0, R3, R30, RZ, 0xb ;  /* 0x0000001e03007211 */ /* 0x000fc800078f58ff */
[----:B------:R-:W-:-:S05]  /*00f0*/  LOP3.LUT R13, R0, 0xfffff800, RZ, 0xc0, !PT ;  /* 0xfffff800000d7812 */ /* 0x000fca00078ec0ff */
[----:B------:R-:W-:-:S05]  /*0100*/  IMAD.IADD R13, R30, 0x1, -R13 ;  /* 0x000000011e0d7824 */ /* 0x000fca00078e0a0d */
[----:B------:R-:W-:-:S04]  /*0110*/  PRMT R0, R13, 0x9910, RZ ;  /* 0x000099100d007816 */ /* 0x000fc800000000ff */
[----:B------:R-:W-:-:S04]  /*0120*/  SHF.R.S32.HI R0, RZ, 0xf, R0 ;  /* 0x0000000fff007819 */ /* 0x000fc80000011400 */
[----:B------:R-:W-:Y:S02]  /*0130*/  LOP3.LUT R4, R0, 0xffff, RZ, 0xc0, !PT ;  /* 0x0000ffff00047812 */ /* 0x000fe400078ec0ff */
[----:B------:R-:W-:Y:S02]  /*0140*/  IADD3 R0, R30, 0x200, RZ ;  /* 0x000002001e007810 */ /* 0x000fe40007ffe0ff */
[----:B------:R-:W-:Y:S02]  /*0150*/  LEA.HI R4, R4, R13, RZ, 0x16 ;  /* 0x0000000d04047211 */ /* 0x000fe400078fb0ff */
[----:B------:R-:W-:Y:S02]  /*0160*/  LEA.HI R2, R3, R0, RZ, 0xb ;  /* 0x0000000003027211 */ /* 0x000fe400078f58ff */
[----:B------:R-:W-:Y:S02]  /*0170*/  PRMT R4, R4, 0x9910, RZ ;  /* 0x0000991004047816 */ /* 0x000fe400000000ff */
[----:B------:R-:W-:-:S02]  /*0180*/  LOP3.LUT R19, R2, 0xfffff800, RZ, 0xc0, !PT ;  /* 0xfffff80002137812 */ /* 0x000fc400078ec0ff */
[----:B------:R-:W-:Y:S02]  /*0190*/  SHF.R.S32.HI R4, RZ, 0x6, R4 ;  /* 0x00000006ff047819 */ /* 0x000fe40000011404 */
[----:B------:R-:W-:Y:S01]  /*01a0*/  LEA.HI R2, R3, R30, RZ, 0x11 ;  /* 0x0000001e03027211 */ /* 0x000fe200078f88ff */
[----:B------:R-:W-:Y:S01]  /*01b0*/  IMAD.IADD R19, R0, 0x1, -R19 ;  /* 0x0000000100137824 */ /* 0x000fe200078e0a13 */
[----:B------:R-:W-:Y:S02]  /*01c0*/  PRMT R5, R4, 0x9910, RZ ;  /* 0x0000991004057816 */ /* 0x000fe400000000ff */
[----:B------:R-:W-:Y:S02]  /*01d0*/  SHF.R.S32.HI R2, RZ, 0x11, R2 ;  /* 0x00000011ff027819 */ /* 0x000fe40000011402 */
[----:B------:R-:W-:Y:S02]  /*01e0*/  PRMT R6, R19, 0x9910, RZ ;  /* 0x0000991013067816 */ /* 0x000fe400000000ff */
[----:B------:R-:W-:-:S03]  /*01f0*/  LEA R5, R2, R5, 0x5 ;  /* 0x0000000502057211 */ /* 0x000fc600078e28ff */
[----:B------:R-:W-:Y:S02]  /*0200*/  IMAD.MOV.U32 R4, RZ, RZ, R6 ;  /* 0x000000ffff047224 */ /* 0x000fe400078e0006 */
[----:B--2---:R-:W-:-:S03]  /*0210*/  IMAD.WIDE R8, R5, 0x4, R22 ;  /* 0x0000000405087825 */ /* 0x004fc600078e0216 */
[----:B------:R-:W-:Y:S02]  /*0220*/  SHF.R.S32.HI R4, RZ, 0xf, R4 ;  /* 0x0000000fff047819 */ /* 0x000fe40000011404 */
[----:B------:R2:W3:Y:S02]  /*0230*/  LDG.E.EL R18, desc[UR4][R8.64] ;  /* 0x0000000408127981 */ /* 0x0004e4000c2e1900 */
[----:B------:R-:W-:-:S04]  /*0240*/  LOP3.LUT R2, R4, 0xffff, RZ, 0xc0, !PT ;  /* 0x0000ffff04027812 */ /* 0x000fc800078ec0ff */
[----:B------:R-:W-:-:S04]  /*0250*/  LEA.HI R2, R2, R19, RZ, 0x16 ;  /* 0x0000001302027211 */ /* 0x000fc800078fb0ff */
[----:B------:R-:W-:Y:S02]  /*0260*/  PRMT R2, R2, 0x9910, RZ ;  /* 0x0000991002027816 */ /* 0x000fe400000000ff */
[----:B------:R-:W-:Y:S02]  /*0270*/  LEA.HI R3, R3, R0, RZ, 0x11 ;  /* 0x0000000003037211 */ /* 0x000fe400078f88ff */
[----:B------:R-:W-:Y:S01]  /*0280*/  SHF.R.S32.HI R2, RZ, 0x6, R2 ;  /* 0x00000006ff027819 */ /* 0x000fe20000011402 */
[----:B----4-:R-:W-:Y:S01]  /*0290*/  IMAD.WIDE R28, R5, 0x4, R26 ;  /* 0x00000004051c7825 */ /* 0x010fe200078e021a */
[----:B------:R-:W-:Y:S02]  /*02a0*/  SHF.R.S32.HI R3, RZ, 0x11, R3 ;  /* 0x00000011ff037819 */ /* 0x000fe40000011403 */
[----:B------:R-:W-:Y:S01]  /*02b0*/  PRMT R2, R2, 0x9910, RZ ;  /* 0x0000991002027816 */ /* 0x000fe200000000ff */
[----:B-----5:R-:W-:Y:S01]  /*02c0*/  IMAD.WIDE R16, R30, 0x4, R16 ;  /* 0x000000041e107825 */ /* 0x020fe200078e0210 */
[----:B------:R3:W4:Y:S03]  /*02d0*/  LDG.E.EL R0, desc[UR4][R28.64] ;  /* 0x000000041c007981 */ /* 0x000726000c2e1900 */
[----:B------:R-:W-:Y:S01]  /*02e0*/  IMAD R3, R3, 0x20, R2 ;  /* 0x0000002003037824 */ /* 0x000fe200078e0202 */
[----:B------:R-:W4:Y:S01]  /*02f0*/  LDG.E.128 R4, desc[UR4][R16.64] ;  /* 0x0000000410047981 */ /* 0x000f22000c1e1d00 */
[----:B0-2---:R-:W-:-:S04]  /*0300*/  IMAD.WIDE R8, R13, 0x4, R20 ;  /* 0x000000040d087825 */ /* 0x005fc800078e0214 */
[----:B-1----:R-:W-:Y:S02]  /*0310*/  IMAD.WIDE R12, R13, 0x4, R24 ;  /* 0x000000040d0c7825 */ /* 0x002fe400078e0218 */
[----:B------:R-:W2:Y:S02]  /*0320*/  LDG.E.EL.128 R8, desc[UR4][R8.64] ;  /* 0x0000000408087981 */ /* 0x000ea4000c2e1d00 */
[C---:B------:R-:W-:Y:S02]  /*0330*/  IMAD.WIDE R22, R3.reuse, 0x4, R22 ;  /* 0x0000000403167825 */ /* 0x040fe400078e0216 */
[----:B------:R-:W2:Y:S04]  /*0340*/  LDG.E.EL.128 R12, desc[UR4][R12.64] ;  /* 0x000000040c0c7981 */ /* 0x000ea8000c2e1d00 */
[----:B------:R-:W5:Y:S01]  /*0350*/  LDG.E.EL R2, desc[UR4][R22.64] ;  /* 0x0000000416027981 */ /* 0x000f62000c2e1900 */
[----:B------:R-:W-:Y:S01]  /*0360*/  IMAD.WIDE R26, R3, 0x4, R26 ;  /* 0x00000004031a7825 */ /* 0x000fe200078e021a */
[----:B------:R-:W-:-:S03]  /*0370*/  HFMA2.MMA R3, -RZ, RZ, 0.6875, 0 ;  /* 0x39800000ff037435 */ /* 0x000fc600000001ff */
[C---:B------:R-:W-:Y:S01]  /*0380*/  IMAD.WIDE R20, R19.reuse, 0x4, R20 ;  /* 0x0000000413147825 */ /* 0x040fe200078e0214 */
[----:B------:R-:W5:Y:S03]  /*0390*/  LDG.E.EL R29, desc[UR4][R26.64] ;  /* 0x000000041a1d7981 */ /* 0x000f66000c2e1900 */
[----:B------:R-:W-:Y:S02]  /*03a0*/  IMAD.WIDE R24, R19, 0x4, R24 ;  /* 0x0000000413187825 */ /* 0x000fe400078e0218 */
[----:B------:R-:W5:Y:S04]  /*03b0*/  LDG.E.EL.128 R20, desc[UR4][R20.64] ;  /* 0x0000000414147981 */ /* 0x000f68000c2e1d00 */
[----:B------:R-:W5:Y:S01]  /*03c0*/  LDG.E.EL.128 R24, desc[UR4][R24.64] ;  /* 0x0000000418187981 */ /* 0x000f62000c2e1d00 */
[----:B---3--:R-:W-:-:S03]  /*03d0*/  FFMA R28, R18, R3, 9.9999997473787516356e-06 ;  /* 0x3727c5ac121c7423 */ /* 0x008fc60000000003 */
[----:B------:R-:W3:Y:S03]  /*03e0*/  LDG.E.128 R16, desc[UR4][R16.64+0x800] ;  /* 0x0008000410107981 */ /* 0x000ee6000c1e1d00 */
[----:B------:R-:W0:Y:S01]  /*03f0*/  MUFU.RSQ R28, R28 ;  /* 0x0000001c001c7308 */ /* 0x000e220000001400 */
[--C-:B----4-:R-:W-:Y:S01]  /*0400*/  FADD R5, R5, -R0.reuse ;  /* 0x8000000005057221 */ /* 0x110fe20000000000 */
[----:B------:R-:W-:-:S03]  /*0410*/  FADD R31, R4, -R0 ;  /* 0x80000000041f7221 */ /* 0x000fc60000000000 */
[----:B0-----:R-:W-:Y:S01]  /*0420*/  FMUL R4, R28, R5 ;  /* 0x000000051c047220 */ /* 0x001fe20000400000 */
[--C-:B------:R-:W-:Y:S01]  /*0430*/  FADD R5, R6, -R0.reuse ;  /* 0x8000000006057221 */ /* 0x100fe20000000000 */
[----:B------:R-:W-:Y:S02]  /*0440*/  FADD R7, R7, -R0 ;  /* 0x8000000007077221 */ /* 0x000fe40000000000 */
[----:B--2---:R-:W-:Y:S01]  /*0450*/  FFMA R9, R9, R4, R13 ;  /* 0x0000000409097223 */ /* 0x004fe2000000000d */
[----:B-----5:R-:W-:Y:S01]  /*0460*/  FFMA R4, R2, R3, 9.9999997473787516356e-06 ;  /* 0x3727c5ac02047423 */ /* 0x020fe20000000003 */
[C---:B------:R-:W-:Y:S01]  /*0470*/  FMUL R5, R28.reuse, R5 ;  /* 0x000000051c057220 */ /* 0x040fe20000400000 */
[----:B------:R-:W0:Y:S02]  /*0480*/  LDC.64 R2, c[0x0][0x238] ;  /* 0x00008e00ff027b82 */ /* 0x000e240000000a00 */
[----:B------:R-:W1:Y:S01]  /*0490*/  MUFU.RSQ R0, R4 ;  /* 0x0000000400007308 */ /* 0x000e620000001400 */
[C---:B------:R-:W-:Y:S01]  /*04a0*/  FMUL R31, R28.reuse, R31 ;  /* 0x0000001f1c1f7220 */ /* 0x040fe20000400000 */
[----:B------:R-:W-:Y:S01]  /*04b0*/  FMUL R28, R28, R7 ;  /* 0x000000071c1c7220 */ /* 0x000fe20000400000 */
[----:B------:R-:W-:-:S03]  /*04c0*/  FFMA R10, R10, R5, R14 ;  /* 0x000000050a0a7223 */ /* 0x000fc6000000000e */
[----:B------:R-:W-:Y:S01]  /*04d0*/  FFMA R11, R11, R28, R15 ;  /* 0x0000001c0b0b7223 */ /* 0x000fe2000000000f */
[----:B------:R-:W-:-:S04]  /*04e0*/  FFMA R8, R8, R31, R12 ;  /* 0x0000001f08087223 */ /* 0x000fc8000000000c */
[C---:B------:R-:W-:Y:S02]  /*04f0*/  FSETP.GEU.AND P6, PT, R11.reuse, RZ, PT ;  /* 0x000000ff0b00720b */ /* 0x040fe40003fce000 */
[----:B------:R-:W-:Y:S02]  /*0500*/  FSETP.GEU.AND P0, PT, R10, RZ, PT ;  /* 0x000000ff0a00720b */ /* 0x000fe40003f0e000 */
[----:B------:R-:W-:Y:S02]  /*0510*/  SEL R11, R11, RZ, P6 ;  /* 0x000000ff0b0b7207 */ /* 0x000fe40003000000 */
[C---:B------:R-:W-:Y:S02]  /*0520*/  FSETP.GEU.AND P1, PT, R9.reuse, RZ, PT ;  /* 0x000000ff0900720b */ /* 0x040fe40003f2e000 */
[----:B------:R-:W-:Y:S02]  /*0530*/  FSETP.GEU.AND P2, PT, R8, RZ, PT ;  /* 0x000000ff0800720b */ /* 0x000fe40003f4e000 */
[----:B------:R-:W-:Y:S01]  /*0540*/  SEL R10, R10, RZ, P0 ;  /* 0x000000ff0a0a7207 */ /* 0x000fe20000000000 */
[----:B0-----:R-:W-:Y:S01]  /*0550*/  IMAD.WIDE R2, R30, 0x4, R2 ;  /* 0x000000041e027825 */ /* 0x001fe200078e0202 */
[----:B------:R-:W-:-:S02]  /*0560*/  SEL R9, R9, RZ, P1 ;  /* 0x000000ff09097207 */ /* 0x000fc40000800000 */
[----:B------:R-:W-:-:S05]  /*0570*/  SEL R8, R8, RZ, P2 ;  /* 0x000000ff08087207 */ /* 0x000fca0001000000 */
[----:B------:R-:W-:Y:S01]  /*0580*/  STG.E.128 desc[UR4][R2.64], R8 ;  /* 0x0000000802007986 */ /* 0x000fe2000c101d04 */
[--C-:B---3--:R-:W-:Y:S01]  /*0590*/  FADD R5, R16, -R29.reuse ;  /* 0x8000001d10057221 */ /* 0x108fe20000000000 */
[--C-:B------:R-:W-:Y:S01]  /*05a0*/  FADD R17, R17, -R29.reuse ;  /* 0x8000001d11117221 */ /* 0x100fe20000000000 */
[--C-:B------:R-:W-:Y:S01]  /*05b0*/  FADD R7, R18, -R29.reuse ;  /* 0x8000001d12077221 */ /* 0x100fe20000000000 */
[----:B------:R-:W-:Y:S01]  /*05c0*/  FADD R19, R19, -R29 ;  /* 0x8000001d13137221 */ /* 0x000fe20000000000 */
[C---:B-1----:R-:W-:Y:S01]  /*05d0*/  FMUL R5, R0.reuse, R5 ;  /* 0x0000000500057220 */ /* 0x042fe20000400000 */
[C---:B------:R-:W-:Y:S01]  /*05e0*/  FMUL R4, R0.reuse, R17 ;  /* 0x0000001100047220 */ /* 0x040fe20000400000 */
[C---:B------:R-:W-:Y:S01]  /*05f0*/  FMUL R7, R0.reuse, R7 ;  /* 0x0000000700077220 */ /* 0x040fe20000400000 */
[----:B------:R-:W-:Y:S01]  /*0600*/  FMUL R0, R0, R19 ;  /* 0x0000001300007220 */ /* 0x000fe20000400000 */
[----:B------:R-:W-:Y:S01]  /*0610*/  FFMA R5, R20, R5, R24 ;  /* 0x0000000514057223 */ /* 0x000fe20000000018 */
[----:B------:R-:W-:Y:S01]  /*0620*/  FFMA R4, R21, R4, R25 ;  /* 0x0000000415047223 */ /* 0x000fe20000000019 */
[----:B------:R-:W-:Y:S01]  /*0630*/  FFMA R7, R22, R7, R26 ;  /* 0x0000000716077223 */ /* 0x000fe2000000001a */
[----:B------:R-:W-:-:S02]  /*0640*/  FFMA R0, R23, R0, R27 ;  /* 0x0000000017007223 */ /* 0x000fc4000000001b */
[----:B------:R-:W-:Y:S02]  /*0650*/  FSETP.GEU.AND P6, PT, R5, RZ, PT ;  /* 0x000000ff0500720b */ /* 0x000fe40003fce000 */
[C---:B------:R-:W-:Y:S02]  /*0660*/  FSETP.GEU.AND P4, PT, R7.reuse, RZ, PT ;  /* 0x000000ff0700720b */ /* 0x040fe40003f8e000 */
[----:B------:R-:W-:Y:S02]  /*0670*/  FSETP.GEU.AND P3, PT, R0, RZ, PT ;  /* 0x000000ff0000720b */ /* 0x000fe40003f6e000 */
[----:B------:R-:W-:Y:S02]  /*0680*/  FSETP.GEU.AND P5, PT, R4, RZ, PT ;  /* 0x000000ff0400720b */ /* 0x000fe40003fae000 */
[----:B------:R-:W-:Y:S02]  /*0690*/  SEL R15, R0, RZ, P3 ;  /* 0x000000ff000f7207 */ /* 0x000fe40001800000 */
[----:B------:R-:W-:-:S02]  /*06a0*/  SEL R14, R7, RZ, P4 ;  /* 0x000000ff070e7207 */ /* 0x000fc40002000000 */
[----:B------:R-:W-:Y:S02]  /*06b0*/  SEL R13, R4, RZ, P5 ;  /* 0x000000ff040d7207 */ /* 0x000fe40002800000 */
[----:B------:R-:W-:-:S05]  /*06c0*/  SEL R12, R5, RZ, P6 ;  /* 0x000000ff050c7207 */ /* 0x000fca0003000000 */
[----:B------:R-:W-:Y:S01]  /*06d0*/  STG.E.128 desc[UR4][R2.64+0x800], R12 ;  /* 0x0008000c02007986 */ /* 0x000fe2000c101d04 */
[----:B------:R-:W-:Y:S05]  /*06e0*/  EXIT ;  /* 0x000000000000794d */ /* 0x000fea0003800000 */
.L_x_0:
[----:B------:R-:W-:-:S00]  /*06f0*/  BRA `(.L_x_0) ;  /* 0xfffffffc00fc7947 */ /* 0x000fc0000383ffff */
[----:B------:R-:W-:-:S00]  /*0700*/  NOP ;  /* 0x0000000000007918 */ /* 0x000fc00000000000 */
[----:B------:R-:W-:-:S00]  /*0710*/  NOP ;  /* 0x0000000000007918 */ /* 0x000fc00000000000 */
[----:B------:R-:W-:-:S00]  /*0720*/  NOP ;  /* 0x0000000000007918 */ /* 0x000fc00000000000 */
[----:B------:R-:W-:-:S00]  /*0730*/  NOP ;  /* 0x0000000000007918 */ /* 0x000fc00000000000 */
[----:B------:R-:W-:-:S00]  /*0740*/  NOP ;  /* 0x0000000000007918 */ /* 0x000fc00000000000 */
[----:B------:R-:W-:-:S00]  /*0750*/  NOP ;  /* 0x0000000000007918 */ /* 0x000fc00000000000 */
[----:B------:R-:W-:-:S00]  /*0760*/  NOP ;  /* 0x0000000000007918 */ /* 0x000fc00000000000 */
[----:B------:R-:W-:-:S00]  /*0770*/  NOP ;  /* 0x0000000000007918 */ /* 0x000fc00000000000 */
.L_x_1:


//--------------------- .nv.global.init           --------------------------
	.section	.nv.global.init,"aw",@progbits
.nv.global.init:
	.type		_$_str,@object
	.size		_$_str,(.L_0 - _$_str)
_$_str:
        /*0000*/ 	.byte	0x5f, 0x5f, 0x43, 0x55, 0x44, 0x41, 0x5f, 0x46, 0x54, 0x5a, 0x00
.L_0:


//--------------------- .nv.constant0.triton_poi_fused_native_group_norm_relu_28 --------------------------
	.section	.nv.constant0.triton_poi_fused_native_group_norm_relu_28,"a",@progbits
	.sectionflags	@""
	.align	4
.nv.constant0.triton_poi_fused_native_group_norm_relu_28:
	.zero		580
